	.headerflags	@"EF_CUDA_TEXMODE_UNIFIED EF_CUDA_64BIT_ADDRESS EF_CUDA_ACCELERATORS EF_CUDA_SM90 EF_CUDA_VIRTUAL_SM(EF_CUDA_SM90)"
	.elftype	@"ET_EXEC"


//--------------------- .nv.info                  --------------------------
	.section	.nv.info,"",@"SHT_CUDA_INFO"
	.align	4


	//----- nvinfo : EIATTR_REGCOUNT
	.align		4
        /*0000*/ 	.byte	0x04, 0x2f
        /*0002*/ 	.short	(.L_3 - .L_2)
	.align		4
.L_2:
        /*0004*/ 	.word	index@(triton_poi_fused__native_batch_norm_legit_no_training_relu_6)
        /*0008*/ 	.word	0x00000020


	//----- nvinfo : EIATTR_MIN_STACK_SIZE
	.align		4
.L_3:
        /*000c*/ 	.byte	0x04, 0x12
        /*000e*/ 	.short	(.L_5 - .L_4)
	.align		4
.L_4:
        /*0010*/ 	.word	index@(triton_poi_fused__native_batch_norm_legit_no_training_relu_6)
        /*0014*/ 	.word	0x00000000


	//----- nvinfo : EIATTR_FRAME_SIZE
	.align		4
.L_5:
        /*0018*/ 	.byte	0x04, 0x11
        /*001a*/ 	.short	(.L_7 - .L_6)
	.align		4
.L_6:
        /*001c*/ 	.word	index@(triton_poi_fused__native_batch_norm_legit_no_training_relu_6)
        /*0020*/ 	.word	0x00000000


	//----- nvinfo : EIATTR_MIN_STACK_SIZE
	.align		4
.L_7:
        /*0024*/ 	.byte	0x04, 0x12
        /*0026*/ 	.short	(.L_9 - .L_8)
	.align		4
.L_8:
        /*0028*/ 	.word	index@(triton_poi_fused__native_batch_norm_legit_no_training_relu_6)
        /*002c*/ 	.word	0x00000000
.L_9:


//--------------------- .nv.info.triton_poi_fused__native_batch_norm_legit_no_training_relu_6 --------------------------
	.section	.nv.info.triton_poi_fused__native_batch_norm_legit_no_training_relu_6,"",@"SHT_CUDA_INFO"
	.sectionflags	@""
	.align	4


	//----- nvinfo : EIATTR_CUDA_API_VERSION
	.align		4
        /*0000*/ 	.byte	0x04, 0x37
        /*0002*/ 	.short	(.L_11 - .L_10)
.L_10:
        /*0004*/ 	.word	0x0000007c


	//----- nvinfo : EIATTR_KPARAM_INFO
	.align		4
.L_11:
        /*0008*/ 	.byte	0x04, 0x17
        /*000a*/ 	.short	(.L_13 - .L_12)
.L_12:
        /*000c*/ 	.word	0x00000000
        /*0010*/ 	.short	0x0007
        /*0012*/ 	.short	0x0034
        /*0014*/ 	.byte	0x00, 0xf0, 0x11, 0x00


	//----- nvinfo : EIATTR_KPARAM_INFO
	.align		4
.L_13:
        /*0018*/ 	.byte	0x04, 0x17
        /*001a*/ 	.short	(.L_15 - .L_14)
.L_14:
        /*001c*/ 	.word	0x00000000
        /*0020*/ 	.short	0x0006
        /*0022*/ 	.short	0x0030
        /*0024*/ 	.byte	0x00, 0xf0, 0x11, 0x00


	//----- nvinfo : EIATTR_KPARAM_INFO
	.align		4
.L_15:
        /*0028*/ 	.byte	0x04, 0x17
        /*002a*/ 	.short	(.L_17 - .L_16)
.L_16:
        /*002c*/ 	.word	0x00000000
        /*0030*/ 	.short	0x0005
        /*0032*/ 	.short	0x0028
        /*0034*/ 	.byte	0x00, 0xf4, 0x21, 0x00


	//----- nvinfo : EIATTR_KPARAM_INFO
	.align		4
.L_17:
        /*0038*/ 	.byte	0x04, 0x17
        /*003a*/ 	.short	(.L_19 - .L_18)
.L_18:
        /*003c*/ 	.word	0x00000000
        /*0040*/ 	.short	0x0004
        /*0042*/ 	.short	0x0020
        /*0044*/ 	.byte	0x00, 0xf4, 0x21, 0x00


	//----- nvinfo : EIATTR_KPARAM_INFO
	.align		4
.L_19:
        /*0048*/ 	.byte	0x04, 0x17
        /*004a*/ 	.short	(.L_21 - .L_20)
.L_20:
        /*004c*/ 	.word	0x00000000
        /*0050*/ 	.short	0x0003
        /*0052*/ 	.short	0x0018
        /*0054*/ 	.byte	0x00, 0xf4, 0x21, 0x00


	//----- nvinfo : EIATTR_KPARAM_INFO
	.align		4
.L_21:
        /*0058*/ 	.byte	0x04, 0x17
        /*005a*/ 	.short	(.L_23 - .L_22)
.L_22:
        /*005c*/ 	.word	0x00000000
        /*0060*/ 	.short	0x0002
        /*0062*/ 	.short	0x0010
        /*0064*/ 	.byte	0x00, 0xf4, 0x21, 0x00


	//----- nvinfo : EIATTR_KPARAM_INFO
	.align		4
.L_23:
        /*0068*/ 	.byte	0x04, 0x17
        /*006a*/ 	.short	(.L_25 - .L_24)
.L_24:
        /*006c*/ 	.word	0x00000000
        /*0070*/ 	.short	0x0001
        /*0072*/ 	.short	0x0008
        /*0074*/ 	.byte	0x00, 0xf4, 0x21, 0x00


	//----- nvinfo : EIATTR_KPARAM_INFO
	.align		4
.L_25:
        /*0078*/ 	.byte	0x04, 0x17
        /*007a*/ 	.short	(.L_27 - .L_26)
.L_26:
        /*007c*/ 	.word	0x00000000
        /*0080*/ 	.short	0x0000
        /*0082*/ 	.short	0x0000
        /*0084*/ 	.byte	0x00, 0xf4, 0x21, 0x00


	//----- nvinfo : EIATTR_SPARSE_MMA_MASK
	.align		4
.L_27:
        /*0088*/ 	.byte	0x03, 0x50
        /*008a*/ 	.short	0x0000


	//----- nvinfo : EIATTR_MAXREG_COUNT
	.align		4
        /*008c*/ 	.byte	0x03, 0x1b
        /*008e*/ 	.short	0x00ff


	//----- nvinfo : EIATTR_EXIT_INSTR_OFFSETS
	.align		4
        /*0090*/ 	.byte	0x04, 0x1c
        /*0092*/ 	.short	(.L_29 - .L_28)


	//   ....[0]....
.L_28:
        /*0094*/ 	.word	0x00000ae0


	//----- nvinfo : EIATTR_REQNTID
	.align		4
.L_29:
        /*0098*/ 	.byte	0x04, 0x10
        /*009a*/ 	.short	(.L_31 - .L_30)
.L_30:
        /*009c*/ 	.word	0x00000080
        /*00a0*/ 	.word	0x00000001
        /*00a4*/ 	.word	0x00000001


	//----- nvinfo : EIATTR_CBANK_PARAM_SIZE
	.align		4
.L_31:
        /*00a8*/ 	.byte	0x03, 0x19
        /*00aa*/ 	.short	0x0038


	//----- nvinfo : EIATTR_PARAM_CBANK
	.align		4
        /*00ac*/ 	.byte	0x04, 0x0a
        /*00ae*/ 	.short	(.L_33 - .L_32)
	.align		4
.L_32:
        /*00b0*/ 	.word	index@(.nv.constant0.triton_poi_fused__native_batch_norm_legit_no_training_relu_6)
        /*00b4*/ 	.short	0x0210
        /*00b6*/ 	.short	0x0038


	//----- nvinfo : EIATTR_SW_WAR
	.align		4
.L_33:
        /*00b8*/ 	.byte	0x04, 0x36
        /*00ba*/ 	.short	(.L_35 - .L_34)
.L_34:
        /*00bc*/ 	.word	0x00000008
.L_35:


//--------------------- .nv.callgraph             --------------------------
	.section	.nv.callgraph,"",@"SHT_CUDA_CALLGRAPH"
	.align	4
	.sectionentsize	8
	.align		4
        /*0000*/ 	.word	0x00000000
	.align		4
        /*0004*/ 	.word	0xffffffff
	.align		4
        /*0008*/ 	.word	0x00000000
	.align		4
        /*000c*/ 	.word	0xfffffffe
	.align		4
        /*0010*/ 	.word	0x00000000
	.align		4
        /*0014*/ 	.word	0xfffffffd
	.align		4
        /*0018*/ 	.word	0x00000000
	.align		4
        /*001c*/ 	.word	0xfffffffc


//--------------------- .nv.constant4             --------------------------
	.section	.nv.constant4,"a",@progbits
	.align	8
	.align		8
.nv.constant4:
        /*0000*/ 	.dword	_$_str
	.align		8
        /*0008*/ 	.dword	_$_str_$_2


//--------------------- .text.triton_poi_fused__native_batch_norm_legit_no_training_relu_6 --------------------------
	.section	.text.triton_poi_fused__native_batch_norm_legit_no_training_relu_6,"ax",@progbits
	.sectionflags	@"SHF_BARRIERS=1"
	.align	128
        .global         triton_poi_fused__native_batch_norm_legit_no_training_relu_6
        .type           triton_poi_fused__native_batch_norm_legit_no_training_relu_6,@function
        .size           triton_poi_fused__native_batch_norm_legit_no_training_relu_6,(.L_x_1 - triton_poi_fused__native_batch_norm_legit_no_training_relu_6)
        .other          triton_poi_fused__native_batch_norm_legit_no_training_relu_6,@"STO_CUDA_ENTRY STV_DEFAULT"
triton_poi_fused__native_batch_norm_legit_no_training_relu_6:
.text.triton_poi_fused__native_batch_norm_legit_no_training_relu_6:
[----:B------:R-:W-:Y:S01]  /*0000*/  LDC R1, c[0x0][0x28] ;  /* 0x00000a00ff017b82 */ /* 0x000fe20000000800 */
[----:B------:R-:W1:Y:S07]  /*0010*/  S2R R2, SR_CTAID.Y ;  /* 0x0000000000027919 */ /* 0x000e6e0000002600 */
[----:B------:R-:W2:Y:S01]  /*0020*/  LDC.64 R16, c[0x0][0x220] ;  /* 0x00008800ff107b82 */ /* 0x000ea20000000a00 */
[----:B------:R-:W-:Y:S01]  /*0030*/  ULDC.64 UR6, c[0x0][0x208] ;  /* 0x0000820000067ab9 */ /* 0x000fe20000000a00 */
[----:B------:R-:W3:Y:S01]  /*0040*/  S2R R3, SR_TID.X ;  /* 0x0000000000037919 */ /* 0x000ee20000002100 */
[----:B------:R-:W4:Y:S05]  /*0050*/  S2R R10, SR_CTAID.X ;  /* 0x00000000000a7919 */ /* 0x000f2a0000002500 */
[----:B------:R-:W5:Y:S08]  /*0060*/  LDC.64 R4, c[0x0][0x210] ;  /* 0x00008400ff047b82 */ /* 0x000f700000000a00 */
[----:B------:R-:W5:Y:S08]  /*0070*/  LDC.64 R6, c[0x0][0x218] ;  /* 0x00008600ff067b82 */ /* 0x000f700000000a00 */
[----:B------:R-:W5:Y:S01]  /*0080*/  LDC.64 R20, c[0x0][0x228] ;  /* 0x00008a00ff147b82 */ /* 0x000f620000000a00 */
[----:B-1----:R-:W-:Y:S01]  /*0090*/  IMAD.SHL.U32 R0, R2, 0x20, RZ ;  /* 0x0000002002007824 */ /* 0x002fe200078e00ff */
[----:B------:R-:W-:-:S06]  /*00a0*/  SHF.R.S32.HI R2, RZ, 0x1a, R2 ;  /* 0x0000001aff027819 */ /* 0x000fcc0000011402 */
[----:B------:R-:W1:Y:S01]  /*00b0*/  LDC.64 R24, c[0x0][0x230] ;  /* 0x00008c00ff187b82 */ /* 0x000e620000000a00 */
[----:B---3--:R-:W-:Y:S01]  /*00c0*/  IMAD.SHL.U32 R29, R3, 0x4, RZ ;  /* 0x00000004031d7824 */ /* 0x008fe200078e00ff */
[----:B------:R-:W-:Y:S02]  /*00d0*/  SGXT R2, R2, 0x1 ;  /* 0x000000010202781a */ /* 0x000fe40000000200 */
[----:B------:R-:W-:Y:S02]  /*00e0*/  SHF.R.U32.HI R3, RZ, 0x3, R3 ;  /* 0x00000003ff037819 */ /* 0x000fe40000011603 */
[----:B------:R-:W-:Y:S02]  /*00f0*/  LOP3.LUT R23, R0, 0x1c, R29, 0xf8, !PT ;  /* 0x0000001c00177812 */ /* 0x000fe400078ef81d */
[----:B------:R-:W-:Y:S02]  /*0100*/  SGXT.U32 R3, R3, 0x4 ;  /* 0x000000040303781a */ /* 0x000fe40000000000 */
[----:B------:R-:W-:-:S04]  /*0110*/  LEA.HI R2, R2, R23, RZ, 0x8 ;  /* 0x0000001702027211 */ /* 0x000fc800078f40ff */
[C---:B------:R-:W-:Y:S01]  /*0120*/  LOP3.LUT R8, R2.reuse, 0xffffff00, RZ, 0xc0, !PT ;  /* 0xffffff0002087812 */ /* 0x040fe200078ec0ff */
[----:B------:R-:W-:Y:S01]  /*0130*/  IMAD.SHL.U32 R9, R2, 0x1000, RZ ;  /* 0x0000100002097824 */ /* 0x000fe200078e00ff */
[----:B----4-:R-:W-:-:S03]  /*0140*/  SHF.L.U32 R2, R10, 0x5, RZ ;  /* 0x000000050a027819 */ /* 0x010fc600000006ff */
[----:B------:R-:W-:Y:S01]  /*0150*/  IMAD.IADD R23, R23, 0x1, -R8 ;  /* 0x0000000117177824 */ /* 0x000fe200078e0a08 */
[----:B------:R-:W-:Y:S02]  /*0160*/  LOP3.LUT R10, R9, 0xfff00000, RZ, 0xc0, !PT ;  /* 0xfff00000090a7812 */ /* 0x000fe400078ec0ff */
[----:B------:R-:W-:Y:S01]  /*0170*/  LOP3.LUT R8, R2, R3, RZ, 0xfc, !PT ;  /* 0x0000000302087212 */ /* 0x000fe200078efcff */
[----:B--2---:R-:W-:Y:S01]  /*0180*/  IMAD.WIDE R16, R23, 0x4, R16 ;  /* 0x0000000417107825 */ /* 0x004fe200078e0210 */
[----:B------:R-:W-:-:S03]  /*0190*/  LOP3.LUT R9, R2, 0x10, R3, 0xfe, !PT ;  /* 0x0000001002097812 */ /* 0x000fc600078efe03 */
[C---:B------:R-:W-:Y:S02]  /*01a0*/  IMAD.IADD R10, R23.reuse, 0x1, R10 ;  /* 0x00000001170a7824 */ /* 0x040fe400078e020a */
[----:B0----5:R-:W-:Y:S01]  /*01b0*/  IMAD.WIDE R6, R23, 0x4, R6 ;  /* 0x0000000417067825 */ /* 0x021fe200078e0206 */
[----:B------:R-:W2:Y:S03]  /*01c0*/  LDG.E.EL.128 R16, desc[UR6][R16.64] ;  /* 0x0000000610107981 */ /* 0x000ea6000c2e1d00 */
[--C-:B------:R-:W-:Y:S02]  /*01d0*/  IMAD R11, R8, 0x100, R10.reuse ;  /* 0x00000100080b7824 */ /* 0x100fe400078e020a */
[----:B------:R-:W-:Y:S02]  /*01e0*/  IMAD R9, R9, 0x100, R10 ;  /* 0x0000010009097824 */ /* 0x000fe400078e020a */
[----:B------:R-:W-:-:S04]  /*01f0*/  IMAD.WIDE R10, R11, 0x4, R4 ;  /* 0x000000040b0a7825 */ /* 0x000fc800078e0204 */
[----:B------:R-:W-:Y:S02]  /*0200*/  IMAD.WIDE R14, R9, 0x4, R4 ;  /* 0x00000004090e7825 */ /* 0x000fe400078e0204 */
[----:B------:R-:W3:Y:S04]  /*0210*/  LDG.E.EL.128 R4, desc[UR6][R6.64] ;  /* 0x0000000606047981 */ /* 0x000ee8000c2e1d00 */
[----:B------:R-:W3:Y:S04]  /*0220*/  LDG.E.EL.128 R8, desc[UR6][R10.64] ;  /* 0x000000060a087981 */ /* 0x000ee8000c2e1d00 */
[----:B------:R-:W4:Y:S01]  /*0230*/  LDG.E.EL.128 R12, desc[UR6][R14.64] ;  /* 0x000000060e0c7981 */ /* 0x000f22000c2e1d00 */
[----:B------:R-:W-:-:S04]  /*0240*/  IMAD.WIDE R20, R23, 0x4, R20 ;  /* 0x0000000417147825 */ /* 0x000fc800078e0214 */
[----:B-1----:R-:W-:Y:S02]  /*0250*/  IMAD.WIDE R24, R23, 0x4, R24 ;  /* 0x0000000417187825 */ /* 0x002fe400078e0218 */
[----:B------:R-:W5:Y:S04]  /*0260*/  LDG.E.EL.128 R20, desc[UR6][R20.64] ;  /* 0x0000000614147981 */ /* 0x000f68000c2e1d00 */
[----:B------:R-:W5:Y:S01]  /*0270*/  LDG.E.EL.128 R24, desc[UR6][R24.64] ;  /* 0x0000000618187981 */ /* 0x000f62000c2e1d00 */
[----:B------:R-:W0:Y:S01]  /*0280*/  S2UR UR5, SR_CgaCtaId ;  /* 0x00000000000579c3 */ /* 0x000e220000008800 */
[----:B------:R-:W-:Y:S02]  /*0290*/  UMOV UR4, 0x400 ;  /* 0x0000040000047882 */ /* 0x000fe40000000000 */
[----:B0-----:R-:W-:Y:S01]  /*02a0*/  UPRMT UR4, UR5, 0x654, UR4 ;  /* 0x0000065405047896 */ /* 0x001fe20008000004 */
[----:B------:R-:W-:Y:S01]  /*02b0*/  LOP3.LUT R2, R2, 0x1c, R29, 0xf8, !PT ;  /* 0x0000001c02027812 */ /* 0x000fe200078ef81d */
[----:B--2---:R-:W-:Y:S01]  /*02c0*/  FADD R17, R17, 9.9999997473787516356e-06 ;  /* 0x3727c5ac11117421 */ /* 0x004fe20000000000 */
[----:B------:R-:W-:Y:S01]  /*02d0*/  FADD R28, R16, 9.9999997473787516356e-06 ;  /* 0x3727c5ac101c7421 */ /* 0x000fe20000000000 */
[--C-:B---3--:R-:W-:Y:S01]  /*02e0*/  FADD R9, R9, -R5.reuse ;  /* 0x8000000509097221 */ /* 0x108fe20000000000 */
[--C-:B------:R-:W-:Y:S01]  /*02f0*/  FADD R8, R8, -R4.reuse ;  /* 0x8000000408087221 */ /* 0x100fe20000000000 */
[----:B----4-:R-:W-:Y:S01]  /*0300*/  FADD R13, R13, -R5 ;  /* 0x800000050d0d7221 */ /* 0x010fe20000000000 */
[----:B------:R-:W-:Y:S01]  /*0310*/  FADD R12, R12, -R4 ;  /* 0x800000040c0c7221 */ /* 0x000fe20000000000 */
[----:B------:R-:W0:Y:S08]  /*0320*/  MUFU.SQRT R5, R17 ;  /* 0x0000001100057308 */ /* 0x000e300000002000 */
[----:B------:R-:W1:Y:S01]  /*0330*/  MUFU.SQRT R4, R28 ;  /* 0x0000001c00047308 */ /* 0x000e620000002000 */
[----:B------:R-:W-:Y:S01]  /*0340*/  FADD R18, R18, 9.9999997473787516356e-06 ;  /* 0x3727c5ac12127421 */ /* 0x000fe20000000000 */
[----:B0-----:R-:W-:-:S02]  /*0350*/  FSETP.GT.AND P2, PT, R5, 8.50705917302346158658e+37, PT ;  /* 0x7e8000000500780b */ /* 0x001fc40003f44000 */
[C---:B------:R-:W-:Y:S02]  /*0360*/  FSETP.GEU.AND P1, PT, R5.reuse, 1.175494350822287508e-38, PT ;  /* 0x008000000500780b */ /* 0x040fe40003f2e000 */
[C---:B-1----:R-:W-:Y:S02]  /*0370*/  FSETP.GT.AND P4, PT, R4.reuse, 8.50705917302346158658e+37, PT ;  /* 0x7e8000000400780b */ /* 0x042fe40003f84000 */
[----:B------:R-:W-:Y:S01]  /*0380*/  FSETP.GEU.AND P3, PT, R4, 1.175494350822287508e-38, PT ;  /* 0x008000000400780b */ /* 0x000fe20003f6e000 */
[----:B------:R-:W0:Y:S06]  /*0390*/  MUFU.SQRT R16, R18 ;  /* 0x0000001200107308 */ /* 0x000e2c0000002000 */
[----:B------:R-:W-:Y:S01]  /*03a0*/  @P2 FMUL R5, R5, 0.25 ;  /* 0x3e80000005052820 */ /* 0x000fe20000400000 */
[--C-:B------:R-:W-:Y:S01]  /*03b0*/  FADD R10, R10, -R6.reuse ;  /* 0x800000060a0a7221 */ /* 0x100fe20000000000 */
[----:B------:R-:W-:Y:S01]  /*03c0*/  FADD R14, R14, -R6 ;  /* 0x800000060e0e7221 */ /* 0x000fe20000000000 */
[----:B------:R-:W-:Y:S01]  /*03d0*/  HFMA2.MMA R6, -RZ, RZ, 1.625, 0 ;  /* 0x3e800000ff067435 */ /* 0x000fe200000001ff */
[----:B------:R-:W-:Y:S01]  /*03e0*/  @!P1 FMUL R5, R5, 16777216 ;  /* 0x4b80000005059820 */ /* 0x000fe20000400000 */
[----:B------:R-:W-:Y:S01]  /*03f0*/  FADD R19, R19, 9.9999997473787516356e-06 ;  /* 0x3727c5ac13137421 */ /* 0x000fe20000000000 */
[----:B------:R-:W-:-:S02]  /*0400*/  @P4 FMUL R4, R4, 0.25 ;  /* 0x3e80000004044820 */ /* 0x000fc40000400000 */
[----:B------:R-:W1:Y:S02]  /*0410*/  MUFU.RCP R18, R5 ;  /* 0x0000000500127308 */ /* 0x000e640000001000 */
[----:B------:R-:W-:Y:S01]  /*0420*/  @!P3 FMUL R4, R4, 16777216 ;  /* 0x4b8000000404b820 */ /* 0x000fe20000400000 */
[--C-:B------:R-:W-:Y:S01]  /*0430*/  FADD R11, R11, -R7.reuse ;  /* 0x800000070b0b7221 */ /* 0x100fe20000000000 */
[----:B------:R-:W-:Y:S01]  /*0440*/  FADD R15, R15, -R7 ;  /* 0x800000070f0f7221 */ /* 0x000fe20000000000 */
[----:B0-----:R-:W-:-:S03]  /*0450*/  FSETP.GT.AND P0, PT, R16, 8.50705917302346158658e+37, PT ;  /* 0x7e8000001000780b */ /* 0x001fc60003f04000 */
[----:B------:R-:W0:Y:S01]  /*0460*/  MUFU.RCP R7, R4 ;  /* 0x0000000400077308 */ /* 0x000e220000001000 */
[C---:B------:R-:W-:Y:S02]  /*0470*/  FSEL R17, R6.reuse, 1, P2 ;  /* 0x3f80000006117808 */ /* 0x040fe40001000000 */
[----:B------:R-:W-:-:S05]  /*0480*/  FSEL R28, R6, 1, P4 ;  /* 0x3f800000061c7808 */ /* 0x000fca0002000000 */
[----:B------:R-:W2:Y:S01]  /*0490*/  MUFU.SQRT R19, R19 ;  /* 0x0000001300137308 */ /* 0x000ea20000002000 */
[----:B------:R-:W-:Y:S01]  /*04a0*/  @!P1 FMUL R17, R17, 16777216 ;  /* 0x4b80000011119820 */ /* 0x000fe20000400000 */
[----:B------:R-:W-:Y:S01]  /*04b0*/  @!P3 FMUL R28, R28, 16777216 ;  /* 0x4b8000001c1cb820 */ /* 0x000fe20000400000 */
[C---:B------:R-:W-:Y:S01]  /*04c0*/  FSETP.GEU.AND P4, PT, R16.reuse, 1.175494350822287508e-38, PT ;  /* 0x008000001000780b */ /* 0x040fe20003f8e000 */
[----:B------:R-:W-:Y:S01]  /*04d0*/  @P0 FMUL R16, R16, 0.25 ;  /* 0x3e80000010100820 */ /* 0x000fe20000400000 */
[----:B-1----:R-:W-:Y:S01]  /*04e0*/  FMUL R18, R18, R17 ;  /* 0x0000001112127220 */ /* 0x002fe20000400000 */
[----:B------:R-:W-:Y:S01]  /*04f0*/  FSEL R17, R6, 1, P0 ;  /* 0x3f80000006117808 */ /* 0x000fe20000000000 */
[----:B0-----:R-:W-:Y:S02]  /*0500*/  FMUL R7, R7, R28 ;  /* 0x0000001c07077220 */ /* 0x001fe40000400000 */
[----:B------:R-:W0:Y:S01]  /*0510*/  S2R R28, SR_TID.X ;  /* 0x00000000001c7919 */ /* 0x000e220000002100 */
[----:B--2---:R-:W-:-:S02]  /*0520*/  FSETP.GT.AND P0, PT, R19, 8.50705917302346158658e+37, PT ;  /* 0x7e8000001300780b */ /* 0x004fc40003f04000 */
[----:B------:R-:W-:-:S04]  /*0530*/  FSETP.GEU.AND P1, PT, R19, 1.175494350822287508e-38, PT ;  /* 0x008000001300780b */ /* 0x000fc80003f2e000 */
[----:B------:R-:W-:-:S07]  /*0540*/  @!P4 FMUL R16, R16, 16777216 ;  /* 0x4b8000001010c820 */ /* 0x000fce0000400000 */
[----:B------:R-:W-:-:S04]  /*0550*/  @P0 FMUL R19, R19, 0.25 ;  /* 0x3e80000013130820 */ /* 0x000fc80000400000 */
[----:B------:R-:W-:Y:S01]  /*0560*/  @!P1 FMUL R19, R19, 16777216 ;  /* 0x4b80000013139820 */ /* 0x000fe20000400000 */
[----:B------:R-:W1:Y:S01]  /*0570*/  MUFU.RCP R16, R16 ;  /* 0x0000001000107308 */ /* 0x000e620000001000 */
[----:B------:R-:W-:-:S07]  /*0580*/  FSEL R5, R6, 1, P0 ;  /* 0x3f80000006057808 */ /* 0x000fce0000000000 */
[----:B------:R-:W2:Y:S01]  /*0590*/  MUFU.RCP R4, R19 ;  /* 0x0000001300047308 */ /* 0x000ea20000001000 */
[----:B------:R-:W-:Y:S01]  /*05a0*/  @!P1 FMUL R5, R5, 16777216 ;  /* 0x4b80000005059820 */ /* 0x000fe20000400000 */
[----:B------:R-:W-:Y:S01]  /*05b0*/  @!P4 FMUL R17, R17, 16777216 ;  /* 0x4b8000001111c820 */ /* 0x000fe20000400000 */
[----:B0-----:R-:W-:-:S03]  /*05c0*/  IMAD.SHL.U32 R6, R28, 0x80, RZ ;  /* 0x000000801c067824 */ /* 0x001fc600078e00ff */
[----:B-1----:R-:W-:Y:S01]  /*05d0*/  FMUL R17, R16, R17 ;  /* 0x0000001110117220 */ /* 0x002fe20000400000 */
[----:B--2---:R-:W-:Y:S01]  /*05e0*/  FMUL R4, R4, R5 ;  /* 0x0000000504047220 */ /* 0x004fe20000400000 */
[C---:B------:R-:W-:Y:S01]  /*05f0*/  FMUL R5, R7.reuse, R12 ;  /* 0x0000000c07057220 */ /* 0x040fe20000400000 */
[----:B------:R-:W-:Y:S01]  /*0600*/  LOP3.LUT R12, R6, 0x380, RZ, 0xc0, !PT ;  /* 0x00000380060c7812 */ /* 0x000fe200078ec0ff */
[----:B------:R-:W-:Y:S01]  /*0610*/  FMUL R7, R7, R8 ;  /* 0x0000000807077220 */ /* 0x000fe20000400000 */
[C---:B------:R-:W-:Y:S01]  /*0620*/  FMUL R6, R18.reuse, R13 ;  /* 0x0000000d12067220 */ /* 0x040fe20000400000 */
[----:B------:R-:W-:Y:S01]  /*0630*/  FMUL R8, R18, R9 ;  /* 0x0000000912087220 */ /* 0x000fe20000400000 */
[C---:B------:R-:W-:Y:S01]  /*0640*/  FMUL R9, R17.reuse, R14 ;  /* 0x0000000e11097220 */ /* 0x040fe20000400000 */
[----:B------:R-:W-:Y:S01]  /*0650*/  FMUL R13, R17, R10 ;  /* 0x0000000a110d7220 */ /* 0x000fe20000400000 */
[C---:B------:R-:W-:Y:S02]  /*0660*/  LOP3.LUT R17, R12.reuse, R3, RZ, 0xfc, !PT ;  /* 0x000000030c117212 */ /* 0x040fe400078efcff */
[----:B------:R-:W-:-:S02]  /*0670*/  LOP3.LUT R10, R12, 0x20, RZ, 0xfc, !PT ;  /* 0x000000200c0a7812 */ /* 0x000fc400078efcff */
[C---:B------:R-:W-:Y:S02]  /*0680*/  LOP3.LUT R16, R12.reuse, 0x40, RZ, 0xfc, !PT ;  /* 0x000000400c107812 */ /* 0x040fe400078efcff */
[C---:B------:R-:W-:Y:S02]  /*0690*/  LOP3.LUT R18, R12.reuse, 0x60, RZ, 0xfc, !PT ;  /* 0x000000600c127812 */ /* 0x040fe400078efcff */
[-C--:B------:R-:W-:Y:S02]  /*06a0*/  LEA.HI R14, R12, R17.reuse, RZ, 0x1b ;  /* 0x000000110c0e7211 */ /* 0x080fe400078fd8ff */
[-C--:B------:R-:W-:Y:S02]  /*06b0*/  LEA.HI R12, R10, R17.reuse, RZ, 0x1b ;  /* 0x000000110a0c7211 */ /* 0x080fe400078fd8ff */
[-C--:B------:R-:W-:Y:S01]  /*06c0*/  LEA.HI R10, R16, R17.reuse, RZ, 0x1b ;  /* 0x00000011100a7211 */ /* 0x080fe200078fd8ff */
[----:B-----5:R-:W-:Y:S01]  /*06d0*/  FFMA R8, R21, R8, R25 ;  /* 0x0000000815087223 */ /* 0x020fe20000000019 */
[----:B------:R-:W-:Y:S01]  /*06e0*/  LEA.HI R16, R18, R17, RZ, 0x1b ;  /* 0x0000001112107211 */ /* 0x000fe200078fd8ff */
[C---:B------:R-:W-:Y:S01]  /*06f0*/  FMUL R18, R4.reuse, R15 ;  /* 0x0000000f04127220 */ /* 0x040fe20000400000 */
[----:B------:R-:W-:Y:S01]  /*0700*/  FMUL R4, R4, R11 ;  /* 0x0000000b04047220 */ /* 0x000fe20000400000 */
[----:B------:R-:W-:Y:S01]  /*0710*/  FFMA R15, R22, R13, R26 ;  /* 0x0000000d160f7223 */ /* 0x000fe2000000001a */
[--C-:B------:R-:W-:Y:S01]  /*0720*/  FFMA R7, R20, R7, R24.reuse ;  /* 0x0000000714077223 */ /* 0x100fe20000000018 */
[----:B------:R-:W-:Y:S01]  /*0730*/  FSETP.GEU.AND P1, PT, R8, RZ, PT ;  /* 0x000000ff0800720b */ /* 0x000fe20003f2e000 */
[----:B------:R-:W-:Y:S01]  /*0740*/  FFMA R4, R23, R4, R27 ;  /* 0x0000000417047223 */ /* 0x000fe2000000001b */
[----:B------:R-:W-:Y:S01]  /*0750*/  FFMA R20, R20, R5, R24 ;  /* 0x0000000514147223 */ /* 0x000fe20000000018 */
[----:B------:R-:W-:Y:S01]  /*0760*/  FSETP.GEU.AND P0, PT, R15, RZ, PT ;  /* 0x000000ff0f00720b */ /* 0x000fe20003f0e000 */
[----:B------:R-:W-:Y:S01]  /*0770*/  FFMA R6, R21, R6, R25 ;  /* 0x0000000615067223 */ /* 0x000fe20000000019 */
[----:B------:R-:W-:Y:S01]  /*0780*/  FSETP.GEU.AND P2, PT, R7, RZ, PT ;  /* 0x000000ff0700720b */ /* 0x000fe20003f4e000 */
[----:B------:R-:W-:Y:S01]  /*0790*/  FFMA R9, R22, R9, R26 ;  /* 0x0000000916097223 */ /* 0x000fe2000000001a */
[----:B------:R-:W-:Y:S01]  /*07a0*/  FSEL R17, R8, RZ, P1 ;  /* 0x000000ff08117208 */ /* 0x000fe20000800000 */
[----:B------:R-:W-:Y:S01]  /*07b0*/  FFMA R18, R23, R18, R27 ;  /* 0x0000001217127223 */ /* 0x000fe2000000001b */
[----:B------:R-:W-:-:S02]  /*07c0*/  FSEL R8, R15, RZ, P0 ;  /* 0x000000ff0f087208 */ /* 0x000fc40000000000 */
[----:B------:R-:W-:Y:S02]  /*07d0*/  FSETP.GEU.AND P1, PT, R4, RZ, PT ;  /* 0x000000ff0400720b */ /* 0x000fe40003f2e000 */
[----:B------:R-:W-:Y:S02]  /*07e0*/  FSETP.GEU.AND P0, PT, R20, RZ, PT ;  /* 0x000000ff1400720b */ /* 0x000fe40003f0e000 */
[----:B------:R-:W-:Y:S02]  /*07f0*/  LEA R14, R14, UR4, 0x2 ;  /* 0x000000040e0e7c11 */ /* 0x000fe4000f8e10ff */
[----:B------:R-:W-:Y:S02]  /*0800*/  FSEL R7, R7, RZ, P2 ;  /* 0x000000ff07077208 */ /* 0x000fe40001000000 */
[----:B------:R-:W-:Y:S02]  /*0810*/  LEA R12, R12, UR4, 0x2 ;  /* 0x000000040c0c7c11 */ /* 0x000fe4000f8e10ff */
[----:B------:R-:W-:-:S02]  /*0820*/  FSETP.GEU.AND P2, PT, R6, RZ, PT ;  /* 0x000000ff0600720b */ /* 0x000fc40003f4e000 */
[----:B------:R-:W-:Y:S02]  /*0830*/  FSEL R4, R4, RZ, P1 ;  /* 0x000000ff04047208 */ /* 0x000fe40000800000 */
[----:B------:R-:W-:Y:S02]  /*0840*/  LEA R13, R10, UR4, 0x2 ;  /* 0x000000040a0d7c11 */ /* 0x000fe4000f8e10ff */
[C---:B------:R-:W-:Y:S02]  /*0850*/  FSETP.GEU.AND P1, PT, R9.reuse, RZ, PT ;  /* 0x000000ff0900720b */ /* 0x040fe40003f2e000 */
[----:B------:R-:W-:Y:S01]  /*0860*/  FSEL R15, R20, RZ, P0 ;  /* 0x000000ff140f7208 */ /* 0x000fe20000000000 */
[----:B------:R0:W-:Y:S01]  /*0870*/  STS [R14], R7 ;  /* 0x000000070e007388 */ /* 0x0001e20000000800 */
[----:B------:R-:W-:Y:S02]  /*0880*/  LEA R19, R16, UR4, 0x2 ;  /* 0x0000000410137c11 */ /* 0x000fe4000f8e10ff */
[----:B------:R-:W-:Y:S01]  /*0890*/  FSETP.GEU.AND P0, PT, R18, RZ, PT ;  /* 0x000000ff1200720b */ /* 0x000fe20003f0e000 */
[----:B------:R-:W-:Y:S01]  /*08a0*/  STS [R12+0x80], R17 ;  /* 0x000080110c007388 */ /* 0x000fe20000000800 */
[----:B------:R-:W-:-:S02]  /*08b0*/  FSEL R16, R9, RZ, P1 ;  /* 0x000000ff09107208 */ /* 0x000fc40000800000 */
[----:B------:R-:W-:Y:S01]  /*08c0*/  FSEL R18, R18, RZ, P0 ;  /* 0x000000ff12127208 */ /* 0x000fe20000000000 */
[----:B------:R-:W-:Y:S01]  /*08d0*/  STS [R13+0x100], R8 ;  /* 0x000100080d007388 */ /* 0x000fe20000000800 */
[----:B0-----:R-:W-:-:S03]  /*08e0*/  FSEL R7, R6, RZ, P2 ;  /* 0x000000ff06077208 */ /* 0x001fc60001000000 */
[----:B------:R-:W-:Y:S04]  /*08f0*/  STS [R19+0x180], R4 ;  /* 0x0001800413007388 */ /* 0x000fe80000000800 */
[----:B------:R-:W-:Y:S04]  /*0900*/  STS [R14+0x40], R15 ;  /* 0x0000400f0e007388 */ /* 0x000fe80000000800 */
[----:B------:R-:W-:Y:S04]  /*0910*/  STS [R12+0xc0], R7 ;  /* 0x0000c0070c007388 */ /* 0x000fe80000000800 */
[----:B------:R0:W-:Y:S04]  /*0920*/  STS [R13+0x140], R16 ;  /* 0x000140100d007388 */ /* 0x0001e80000000800 */
[----:B------:R-:W-:Y:S01]  /*0930*/  STS [R19+0x1c0], R18 ;  /* 0x0001c01213007388 */ /* 0x000fe20000000800 */
[----:B------:R-:W-:-:S02]  /*0940*/  SHF.R.U32.HI R24, RZ, 0x5, R29 ;  /* 0x00000005ff187819 */ /* 0x000fc4000001161d */
[----:B------:R-:W-:Y:S02]  /*0950*/  LOP3.LUT R5, R29, 0x1fc, RZ, 0xc0, !PT ;  /* 0x000001fc1d057812 */ /* 0x000fe400078ec0ff */
[----:B------:R-:W-:Y:S01]  /*0960*/  SGXT.U32 R24, R24, 0x4 ;  /* 0x000000041818781a */ /* 0x000fe20000000000 */
[----:B0-----:R-:W0:Y:S01]  /*0970*/  LDC.64 R12, c[0x0][0x238] ;  /* 0x00008e00ff0c7b82 */ /* 0x001e220000000a00 */
[----:B------:R-:W-:-:S03]  /*0980*/  LOP3.LUT R28, R5, 0x200, RZ, 0xfc, !PT ;  /* 0x00000200051c7812 */ /* 0x000fc600078efcff */
[----:B------:R-:W-:Y:S01]  /*0990*/  IMAD.IADD R11, R5, 0x1, R24 ;  /* 0x00000001050b7824 */ /* 0x000fe200078e0218 */
[----:B------:R-:W-:-:S04]  /*09a0*/  LEA.HI R5, R28, R5, RZ, 0x1b ;  /* 0x000000051c057211 */ /* 0x000fc800078fd8ff */
[----:B------:R-:W-:Y:S01]  /*09b0*/  LEA R20, R11, UR4, 0x2 ;  /* 0x000000040b147c11 */ /* 0x000fe2000f8e10ff */
[----:B------:R-:W-:Y:S01]  /*09c0*/  BAR.SYNC.DEFER_BLOCKING 0x0 ;  /* 0x0000000000007b1d */ /* 0x000fe20000010000 */
[----:B------:R-:W-:-:S05]  /*09d0*/  LEA R21, R5, UR4, 0x2 ;  /* 0x0000000405157c11 */ /* 0x000fca000f8e10ff */
[----:B------:R-:W-:Y:S04]  /*09e0*/  LDS R8, [R20] ;  /* 0x0000000014087984 */ /* 0x000fe80000000800 */
[----:B------:R-:W-:Y:S04]  /*09f0*/  LDS R9, [R20+0x4] ;  /* 0x0000040014097984 */ /* 0x000fe80000000800 */
[----:B------:R-:W-:Y:S04]  /*0a00*/  LDS R10, [R20+0x8] ;  /* 0x00000800140a7984 */ /* 0x000fe80000000800 */
[----:B------:R-:W1:Y:S04]  /*0a10*/  LDS R11, [R20+0xc] ;  /* 0x00000c00140b7984 */ /* 0x000e680000000800 */
[----:B------:R-:W-:Y:S04]  /*0a20*/  LDS R4, [R21+0x800] ;  /* 0x0008000015047984 */ /* 0x000fe80000000800 */
[----:B------:R-:W-:Y:S04]  /*0a30*/  LDS R5, [R21+0x804] ;  /* 0x0008040015057984 */ /* 0x000fe80000000800 */
[----:B------:R-:W-:Y:S04]  /*0a40*/  LDS R6, [R21+0x808] ;  /* 0x0008080015067984 */ /* 0x000fe80000000800 */
[----:B------:R-:W2:Y:S01]  /*0a50*/  LDS R7, [R21+0x80c] ;  /* 0x00080c0015077984 */ /* 0x000ea20000000800 */
[----:B------:R-:W-:-:S02]  /*0a60*/  LOP3.LUT R15, R0, R3, RZ, 0xfc, !PT ;  /* 0x00000003000f7212 */ /* 0x000fc400078efcff */
[----:B------:R-:W-:Y:S02]  /*0a70*/  LOP3.LUT R3, R0, 0x10, R3, 0xfe, !PT ;  /* 0x0000001000037812 */ /* 0x000fe400078efe03 */
[----:B------:R-:W-:-:S03]  /*0a80*/  LEA R15, R15, R2, 0xc ;  /* 0x000000020f0f7211 */ /* 0x000fc600078e60ff */
[----:B------:R-:W-:Y:S02]  /*0a90*/  IMAD R17, R3, 0x1000, R2 ;  /* 0x0000100003117824 */ /* 0x000fe400078e0202 */
[----:B0-----:R-:W-:-:S04]  /*0aa0*/  IMAD.WIDE R2, R15, 0x4, R12 ;  /* 0x000000040f027825 */ /* 0x001fc800078e020c */
[----:B------:R-:W-:Y:S01]  /*0ab0*/  IMAD.WIDE R12, R17, 0x4, R12 ;  /* 0x00000004110c7825 */ /* 0x000fe200078e020c */
[----:B-1----:R-:W-:Y:S04]  /*0ac0*/  STG.E.128 desc[UR6][R2.64], R8 ;  /* 0x0000000802007986 */ /* 0x002fe8000c101d06 */
[----:B--2---:R-:W-:Y:S01]  /*0ad0*/  STG.E.128 desc[UR6][R12.64], R4 ;  /* 0x000000040c007986 */ /* 0x004fe2000c101d06 */
[----:B------:R-:W-:Y:S05]  /*0ae0*/  EXIT ;  /* 0x000000000000794d */ /* 0x000fea0003800000 */
.L_x_0:
[----:B------:R-:W-:-:S00]  /*0af0*/  BRA `(.L_x_0) ;  /* 0xfffffffc00fc7947 */ /* 0x000fc0000383ffff */
[----:B------:R-:W-:-:S00]  /*0b00*/  NOP ;  /* 0x0000000000007918 */ /* 0x000fc00000000000 */
[----:B------:R-:W-:-:S00]  /*0b10*/  NOP ;  /* 0x0000000000007918 */ /* 0x000fc00000000000 */
[----:B------:R-:W-:-:S00]  /*0b20*/  NOP ;  /* 0x0000000000007918 */ /* 0x000fc00000000000 */
[----:B------:R-:W-:-:S00]  /*0b30*/  NOP ;  /* 0x0000000000007918 */ /* 0x000fc00000000000 */
[----:B------:R-:W-:-:S00]  /*0b40*/  NOP ;  /* 0x0000000000007918 */ /* 0x000fc00000000000 */
[----:B------:R-:W-:-:S00]  /*0b50*/  NOP ;  /* 0x0000000000007918 */ /* 0x000fc00000000000 */
[----:B------:R-:W-:-:S00]  /*0b60*/  NOP ;  /* 0x0000000000007918 */ /* 0x000fc00000000000 */
[----:B------:R-:W-:-:S00]  /*0b70*/  NOP ;  /* 0x0000000000007918 */ /* 0x000fc00000000000 */
.L_x_1:


//--------------------- .nv.global.init           --------------------------
	.section	.nv.global.init,"aw",@progbits
.nv.global.init:
	.type		_$_str,@object
	.size		_$_str,(_$_str_$_2 - _$_str)
_$_str:
        /*0000*/ 	.byte	0x5f, 0x5f, 0x43, 0x55, 0x44, 0x41, 0x5f, 0x46, 0x54, 0x5a, 0x00
	.type		_$_str_$_2,@object
	.size		_$_str_$_2,(.L_1 - _$_str_$_2)
_$_str_$_2:
        /*000b*/ 	.byte	0x5f, 0x5f, 0x43, 0x55, 0x44, 0x41, 0x5f, 0x50, 0x52, 0x45, 0x43, 0x5f, 0x53, 0x51, 0x52, 0x54
        /*001b*/ 	.byte	0x00
.L_1:


//--------------------- .nv.shared.triton_poi_fused__native_batch_norm_legit_no_training_relu_6 --------------------------
	.section	.nv.shared.triton_poi_fused__native_batch_norm_legit_no_training_relu_6,"aw",@nobits
	.sectionflags	@""
	.align	16
	.zero		1024


//--------------------- .nv.constant0.triton_poi_fused__native_batch_norm_legit_no_training_relu_6 --------------------------
	.section	.nv.constant0.triton_poi_fused__native_batch_norm_legit_no_training_relu_6,"a",@progbits
	.sectionflags	@""
	.align	4
.nv.constant0.triton_poi_fused__native_batch_norm_legit_no_training_relu_6:
	.zero		584
